//
// Generated by NVIDIA NVVM Compiler
//
// Compiler Build ID: CL-36424714
// Cuda compilation tools, release 13.0, V13.0.88
// Based on NVVM 20.0.0
//

.version 9.0
.target sm_100
.address_size 64


.entry _Z16HalfToFullKernelPfPK6__halfi(
	.param .u64 .ptr .align 1 _Z16HalfToFullKernelPfPK6__halfi_param_0,
	.param .u64 .ptr .align 1 _Z16HalfToFullKernelPfPK6__halfi_param_1,
	.param .u32 _Z16HalfToFullKernelPfPK6__halfi_param_2
)
{
	.reg .pred 	%p<2>;
	.reg .b16 	%rs<2>;
	.reg .b32 	%r<6>;
	.reg .b32 	%f<2>;
	.reg .b64 	%rd<9>;

	ld.param.u64 	%rd1, [_Z16HalfToFullKernelPfPK6__halfi_param_0];
	ld.param.u64 	%rd2, [_Z16HalfToFullKernelPfPK6__halfi_param_1];
	ld.param.u32 	%r2, [_Z16HalfToFullKernelPfPK6__halfi_param_2];
	mov.u32 	%r3, %ctaid.x;
	mov.u32 	%r4, %ntid.x;
	mov.u32 	%r5, %tid.x;
	mad.lo.s32 	%r1, %r3, %r4, %r5;
	setp.ge.s32 	%p1, %r1, %r2;
	@%p1 bra 	$L__BB0_2;
	cvta.to.global.u64 	%rd3, %rd2;
	cvta.to.global.u64 	%rd4, %rd1;
	mul.wide.s32 	%rd5, %r1, 2;
	add.s64 	%rd6, %rd3, %rd5;
	ld.global.u16 	%rs1, [%rd6];
	// begin inline asm
	{  cvt.f32.f16 %f1, %rs1;}

	// end inline asm
	mul.wide.s32 	%rd7, %r1, 4;
	add.s64 	%rd8, %rd4, %rd7;
	st.global.f32 	[%rd8], %f1;
$L__BB0_2:
	ret;

}
.entry _Z16FullToHalfKernelP6__halfPKfi(
	.param .u64 .ptr .align 1 _Z16FullToHalfKernelP6__halfPKfi_param_0,
	.param .u64 .ptr .align 1 _Z16FullToHalfKernelP6__halfPKfi_param_1,
	.param .u32 _Z16FullToHalfKernelP6__halfPKfi_param_2
)
{
	.reg .pred 	%p<2>;
	.reg .b16 	%rs<2>;
	.reg .b32 	%r<6>;
	.reg .b32 	%f<2>;
	.reg .b64 	%rd<9>;

	ld.param.u64 	%rd1, [_Z16FullToHalfKernelP6__halfPKfi_param_0];
	ld.param.u64 	%rd2, [_Z16FullToHalfKernelP6__halfPKfi_param_1];
	ld.param.u32 	%r2, [_Z16FullToHalfKernelP6__halfPKfi_param_2];
	mov.u32 	%r3, %ctaid.x;
	mov.u32 	%r4, %ntid.x;
	mov.u32 	%r5, %tid.x;
	mad.lo.s32 	%r1, %r3, %r4, %r5;
	setp.ge.s32 	%p1, %r1, %r2;
	@%p1 bra 	$L__BB1_2;
	cvta.to.global.u64 	%rd3, %rd2;
	cvta.to.global.u64 	%rd4, %rd1;
	mul.wide.s32 	%rd5, %r1, 4;
	add.s64 	%rd6, %rd3, %rd5;
	ld.global.f32 	%f1, [%rd6];
	// begin inline asm
	{  cvt.rn.f16.f32 %rs1, %f1;}

	// end inline asm
	mul.wide.s32 	%rd7, %r1, 2;
	add.s64 	%rd8, %rd4, %rd7;
	st.global.u16 	[%rd8], %rs1;
$L__BB1_2:
	ret;

}


// ===== COMPILED SASS (sm_100) =====

	.target	sm_100

	.elftype	@"ET_EXEC"


//--------------------- .note.nv.tkinfo           --------------------------
	.section	.note.nv.tkinfo,"",@"SHT_NOTE"
	.sectionflags	@"SHF_NOTE_NV_TKINFO"
	.tkinfo
        /*0018*/ 	.word	0x00000002
        /*0030*/ 	.string	""
        /*0030*/ 	.string	"ptxas"
        /*0030*/ 	.string	"Cuda compilation tools, release 13.0, V13.0.88"
        /*0030*/ 	.string	"Build cuda_13.0.r13.0/compiler.36424714_0"
        /*0030*/ 	.string	"-arch sm_100 -m 64 "



//--------------------- .note.nv.cuinfo           --------------------------
	.section	.note.nv.cuinfo,"",@"SHT_NOTE"
	.sectionflags	@"SHF_NOTE_NV_CUINFO"
        /*0018*/ 	.short	0x0002
        /*001a*/ 	.short	0x0064
        /*001c*/ 	.short	0x0082
	.zero		2


//--------------------- .nv.info                  --------------------------
	.section	.nv.info,"",@"SHT_CUDA_INFO"
	.align	4


	//----- nvinfo : EIATTR_REGCOUNT
	.align		4
        /*0000*/ 	.byte	0x04, 0x2f
        /*0002*/ 	.short	(.L_1 - .L_0)
	.align		4
.L_0:
        /*0004*/ 	.word	index@(_Z16HalfToFullKernelPfPK6__halfi)
        /*0008*/ 	.word	0x0000000a


	//----- nvinfo : EIATTR_FRAME_SIZE
	.align		4
.L_1:
        /*000c*/ 	.byte	0x04, 0x11
        /*000e*/ 	.short	(.L_3 - .L_2)
	.align		4
.L_2:
        /*0010*/ 	.word	index@(_Z16HalfToFullKernelPfPK6__halfi)
        /*0014*/ 	.word	0x00000000


	//----- nvinfo : EIATTR_REGCOUNT
	.align		4
.L_3:
        /*0018*/ 	.byte	0x04, 0x2f
        /*001a*/ 	.short	(.L_5 - .L_4)
	.align		4
.L_4:
        /*001c*/ 	.word	index@(_Z16FullToHalfKernelP6__halfPKfi)
        /*0020*/ 	.word	0x0000000a


	//----- nvinfo : EIATTR_FRAME_SIZE
	.align		4
.L_5:
        /*0024*/ 	.byte	0x04, 0x11
        /*0026*/ 	.short	(.L_7 - .L_6)
	.align		4
.L_6:
        /*0028*/ 	.word	index@(_Z16FullToHalfKernelP6__halfPKfi)
        /*002c*/ 	.word	0x00000000


	//----- nvinfo : EIATTR_MIN_STACK_SIZE
	.align		4
.L_7:
        /*0030*/ 	.byte	0x04, 0x12
        /*0032*/ 	.short	(.L_9 - .L_8)
	.align		4
.L_8:
        /*0034*/ 	.word	index@(_Z16FullToHalfKernelP6__halfPKfi)
        /*0038*/ 	.word	0x00000000


	//----- nvinfo : EIATTR_MIN_STACK_SIZE
	.align		4
.L_9:
        /*003c*/ 	.byte	0x04, 0x12
        /*003e*/ 	.short	(.L_11 - .L_10)
	.align		4
.L_10:
        /*0040*/ 	.word	index@(_Z16HalfToFullKernelPfPK6__halfi)
        /*0044*/ 	.word	0x00000000
.L_11:


//--------------------- .nv.compat                --------------------------
	.section	.nv.compat,"",@"SHT_CUDA_COMPAT_INFO"
	.align	4
        /*0000*/ 	.byte	0x02, 0x09, 0x00, 0x00, 0x02, 0x02, 0x01, 0x00, 0x02, 0x05, 0x05, 0x00, 0x03, 0x07, 0x01, 0x01
        /*0010*/ 	.byte	0x02, 0x03, 0x00, 0x00, 0x02, 0x06, 0x01, 0x00, 0x04, 0x0b, 0x08, 0x00, 0x09, 0x00, 0x00, 0x00
        /*0020*/ 	.byte	0x00, 0x00, 0x00, 0x00


//--------------------- .nv.info._Z16FullToHalfKernelP6__halfPKfi --------------------------
	.section	.nv.info._Z16FullToHalfKernelP6__halfPKfi,"",@"SHT_CUDA_INFO"
	.sectionflags	@""
	.align	4


	//----- nvinfo : EIATTR_CUDA_API_VERSION
	.align		4
        /*0000*/ 	.byte	0x04, 0x37
        /*0002*/ 	.short	(.L_13 - .L_12)
.L_12:
        /*0004*/ 	.word	0x00000082


	//----- nvinfo : EIATTR_KPARAM_INFO
	.align		4
.L_13:
        /*0008*/ 	.byte	0x04, 0x17
        /*000a*/ 	.short	(.L_15 - .L_14)
.L_14:
        /*000c*/ 	.word	0x00000000
        /*0010*/ 	.short	0x0002
        /*0012*/ 	.short	0x0010
        /*0014*/ 	.byte	0x00, 0xf0, 0x11, 0x00


	//----- nvinfo : EIATTR_KPARAM_INFO
	.align		4
.L_15:
        /*0018*/ 	.byte	0x04, 0x17
        /*001a*/ 	.short	(.L_17 - .L_16)
.L_16:
        /*001c*/ 	.word	0x00000000
        /*0020*/ 	.short	0x0001
        /*0022*/ 	.short	0x0008
        /*0024*/ 	.byte	0x00, 0xf5, 0x21, 0x00


	//----- nvinfo : EIATTR_KPARAM_INFO
	.align		4
.L_17:
        /*0028*/ 	.byte	0x04, 0x17
        /*002a*/ 	.short	(.L_19 - .L_18)
.L_18:
        /*002c*/ 	.word	0x00000000
        /*0030*/ 	.short	0x0000
        /*0032*/ 	.short	0x0000
        /*0034*/ 	.byte	0x00, 0xf5, 0x21, 0x00


	//----- nvinfo : EIATTR_SPARSE_MMA_MASK
	.align		4
.L_19:
        /*0038*/ 	.byte	0x03, 0x50
        /*003a*/ 	.short	0x0000


	//----- nvinfo : EIATTR_MAXREG_COUNT
	.align		4
        /*003c*/ 	.byte	0x03, 0x1b
        /*003e*/ 	.short	0x00ff


	//----- nvinfo : EIATTR_MERCURY_ISA_VERSION
	.align		4
        /*0040*/ 	.byte	0x03, 0x5f
        /*0042*/ 	.short	0x0101


	//----- nvinfo : EIATTR_VRC_CTA_INIT_COUNT
	.align		4
        /*0044*/ 	.byte	0x02, 0x4a
	.zero		1
	.zero		1


	//----- nvinfo : EIATTR_EXIT_INSTR_OFFSETS
	.align		4
        /*0048*/ 	.byte	0x04, 0x1c
        /*004a*/ 	.short	(.L_21 - .L_20)


	//   ....[0]....
.L_20:
        /*004c*/ 	.word	0x00000070


	//   ....[1]....
        /*0050*/ 	.word	0x00000100


	//----- nvinfo : EIATTR_CBANK_PARAM_SIZE
	.align		4
.L_21:
        /*0054*/ 	.byte	0x03, 0x19
        /*0056*/ 	.short	0x0014


	//----- nvinfo : EIATTR_PARAM_CBANK
	.align		4
        /*0058*/ 	.byte	0x04, 0x0a
        /*005a*/ 	.short	(.L_23 - .L_22)
	.align		4
.L_22:
        /*005c*/ 	.word	index@(.nv.constant0._Z16FullToHalfKernelP6__halfPKfi)
        /*0060*/ 	.short	0x0380
        /*0062*/ 	.short	0x0014


	//----- nvinfo : EIATTR_SW_WAR
	.align		4
.L_23:
        /*0064*/ 	.byte	0x04, 0x36
        /*0066*/ 	.short	(.L_25 - .L_24)
.L_24:
        /*0068*/ 	.word	0x00000008
.L_25:


//--------------------- .nv.info._Z16HalfToFullKernelPfPK6__halfi --------------------------
	.section	.nv.info._Z16HalfToFullKernelPfPK6__halfi,"",@"SHT_CUDA_INFO"
	.sectionflags	@""
	.align	4


	//----- nvinfo : EIATTR_CUDA_API_VERSION
	.align		4
        /*0000*/ 	.byte	0x04, 0x37
        /*0002*/ 	.short	(.L_27 - .L_26)
.L_26:
        /*0004*/ 	.word	0x00000082


	//----- nvinfo : EIATTR_KPARAM_INFO
	.align		4
.L_27:
        /*0008*/ 	.byte	0x04, 0x17
        /*000a*/ 	.short	(.L_29 - .L_28)
.L_28:
        /*000c*/ 	.word	0x00000000
        /*0010*/ 	.short	0x0002
        /*0012*/ 	.short	0x0010
        /*0014*/ 	.byte	0x00, 0xf0, 0x11, 0x00


	//----- nvinfo : EIATTR_KPARAM_INFO
	.align		4
.L_29:
        /*0018*/ 	.byte	0x04, 0x17
        /*001a*/ 	.short	(.L_31 - .L_30)
.L_30:
        /*001c*/ 	.word	0x00000000
        /*0020*/ 	.short	0x0001
        /*0022*/ 	.short	0x0008
        /*0024*/ 	.byte	0x00, 0xf5, 0x21, 0x00


	//----- nvinfo : EIATTR_KPARAM_INFO
	.align		4
.L_31:
        /*0028*/ 	.byte	0x04, 0x17
        /*002a*/ 	.short	(.L_33 - .L_32)
.L_32:
        /*002c*/ 	.word	0x00000000
        /*0030*/ 	.short	0x0000
        /*0032*/ 	.short	0x0000
        /*0034*/ 	.byte	0x00, 0xf5, 0x21, 0x00


	//----- nvinfo : EIATTR_SPARSE_MMA_MASK
	.align		4
.L_33:
        /*0038*/ 	.byte	0x03, 0x50
        /*003a*/ 	.short	0x0000


	//----- nvinfo : EIATTR_MAXREG_COUNT
	.align		4
        /*003c*/ 	.byte	0x03, 0x1b
        /*003e*/ 	.short	0x00ff


	//----- nvinfo : EIATTR_MERCURY_ISA_VERSION
	.align		4
        /*0040*/ 	.byte	0x03, 0x5f
        /*0042*/ 	.short	0x0101


	//----- nvinfo : EIATTR_VRC_CTA_INIT_COUNT
	.align		4
        /*0044*/ 	.byte	0x02, 0x4a
	.zero		1
	.zero		1


	//----- nvinfo : EIATTR_EXIT_INSTR_OFFSETS
	.align		4
        /*0048*/ 	.byte	0x04, 0x1c
        /*004a*/ 	.short	(.L_35 - .L_34)


	//   ....[0]....
.L_34:
        /*004c*/ 	.word	0x00000070


	//   ....[1]....
        /*0050*/ 	.word	0x00000100


	//----- nvinfo : EIATTR_CBANK_PARAM_SIZE
	.align		4
.L_35:
        /*0054*/ 	.byte	0x03, 0x19
        /*0056*/ 	.short	0x0014


	//----- nvinfo : EIATTR_PARAM_CBANK
	.align		4
        /*0058*/ 	.byte	0x04, 0x0a
        /*005a*/ 	.short	(.L_37 - .L_36)
	.align		4
.L_36:
        /*005c*/ 	.word	index@(.nv.constant0._Z16HalfToFullKernelPfPK6__halfi)
        /*0060*/ 	.short	0x0380
        /*0062*/ 	.short	0x0014


	//----- nvinfo : EIATTR_SW_WAR
	.align		4
.L_37:
        /*0064*/ 	.byte	0x04, 0x36
        /*0066*/ 	.short	(.L_39 - .L_38)
.L_38:
        /*0068*/ 	.word	0x00000008
.L_39:


//--------------------- .nv.callgraph             --------------------------
	.section	.nv.callgraph,"",@"SHT_CUDA_CALLGRAPH"
	.align	4
	.sectionentsize	8
	.align		4
        /*0000*/ 	.word	0x00000000
	.align		4
        /*0004*/ 	.word	0xffffffff
	.align		4
        /*0008*/ 	.word	0x00000000
	.align		4
        /*000c*/ 	.word	0xfffffffe
	.align		4
        /*0010*/ 	.word	0x00000000
	.align		4
        /*0014*/ 	.word	0xfffffffd
	.align		4
        /*0018*/ 	.word	0x00000000
	.align		4
        /*001c*/ 	.word	0xfffffffc


//--------------------- .text._Z16FullToHalfKernelP6__halfPKfi --------------------------
	.section	.text._Z16FullToHalfKernelP6__halfPKfi,"ax",@progbits
	.align	128
.text._Z16FullToHalfKernelP6__halfPKfi:
        .type           _Z16FullToHalfKernelP6__halfPKfi,@function
        .size           _Z16FullToHalfKernelP6__halfPKfi,(.L_x_2 - _Z16FullToHalfKernelP6__halfPKfi)
        .other          _Z16FullToHalfKernelP6__halfPKfi,@"STO_CUDA_ENTRY STV_DEFAULT"
_Z16FullToHalfKernelP6__halfPKfi:
[----:B------:R-:W-:Y:S01]  /*0000*/  LDC R1, c[0x0][0x37c] ;  /* 0x0000df00ff017b82 */ /* 0x000fe20000000800 */
[----:B------:R-:W0:Y:S07]  /*0010*/  S2R R0, SR_TID.X ;  /* 0x0000000000007919 */ /* 0x000e2e0000002100 */
[----:B------:R-:W0:Y:S01]  /*0020*/  S2UR UR4, SR_CTAID.X ;  /* 0x00000000000479c3 */ /* 0x000e220000002500 */
[----:B------:R-:W1:Y:S07]  /*0030*/  LDCU UR5, c[0x0][0x390] ;  /* 0x00007200ff0577ac */ /* 0x000e6e0008000800 */
[----:B------:R-:W0:Y:S02]  /*0040*/  LDC R7, c[0x0][0x360] ;  /* 0x0000d800ff077b82 */ /* 0x000e240000000800 */
[----:B0-----:R-:W-:-:S05]  /*0050*/  IMAD R7, R7, UR4, R0 ;  /* 0x0000000407077c24 */ /* 0x001fca000f8e0200 */
[----:B-1----:R-:W-:-:S13]  /*0060*/  ISETP.GE.AND P0, PT, R7, UR5, PT ;  /* 0x0000000507007c0c */ /* 0x002fda000bf06270 */
[----:B------:R-:W-:Y:S05]  /*0070*/  @P0 EXIT ;  /* 0x000000000000094d */ /* 0x000fea0003800000 */
[----:B------:R-:W0:Y:S01]  /*0080*/  LDC.64 R2, c[0x0][0x388] ;  /* 0x0000e200ff027b82 */ /* 0x000e220000000a00 */
[----:B------:R-:W1:Y:S07]  /*0090*/  LDCU.64 UR4, c[0x0][0x358] ;  /* 0x00006b00ff0477ac */ /* 0x000e6e0008000a00 */
[----:B------:R-:W2:Y:S01]  /*00a0*/  LDC.64 R4, c[0x0][0x380] ;  /* 0x0000e000ff047b82 */ /* 0x000ea20000000a00 */
[----:B0-----:R-:W-:-:S06]  /*00b0*/  IMAD.WIDE R2, R7, 0x4, R2 ;  /* 0x0000000407027825 */ /* 0x001fcc00078e0202 */
[----:B-1----:R-:W3:Y:S01]  /*00c0*/  LDG.E R2, desc[UR4][R2.64] ;  /* 0x0000000402027981 */ /* 0x002ee2000c1e1900 */
[----:B--2---:R-:W-:Y:S01]  /*00d0*/  IMAD.WIDE R4, R7, 0x2, R4 ;  /* 0x0000000207047825 */ /* 0x004fe200078e0204 */
[----:B---3--:R-:W-:-:S05]  /*00e0*/  F2FP.F16.F32.PACK_AB R0, RZ, R2 ;  /* 0x00000002ff00723e */ /* 0x008fca00000000ff */
[----:B------:R-:W-:Y:S01]  /*00f0*/  STG.E.U16 desc[UR4][R4.64], R0 ;  /* 0x0000000004007986 */ /* 0x000fe2000c101504 */
[----:B------:R-:W-:Y:S05]  /*0100*/  EXIT ;  /* 0x000000000000794d */ /* 0x000fea0003800000 */
.L_x_0:
[----:B------:R-:W-:-:S00]  /*0110*/  BRA `(.L_x_0) ;  /* 0xfffffffc00fc7947 */ /* 0x000fc0000383ffff */
[----:B------:R-:W-:-:S00]  /*0120*/  NOP ;  /* 0x0000000000007918 */ /* 0x000fc00000000000 */
        /* <DEDUP_REMOVED lines=13> */
.L_x_2:


//--------------------- .text._Z16HalfToFullKernelPfPK6__halfi --------------------------
	.section	.text._Z16HalfToFullKernelPfPK6__halfi,"ax",@progbits
	.align	128
.text._Z16HalfToFullKernelPfPK6__halfi:
        .type           _Z16HalfToFullKernelPfPK6__halfi,@function
        .size           _Z16HalfToFullKernelPfPK6__halfi,(.L_x_3 - _Z16HalfToFullKernelPfPK6__halfi)
        .other          _Z16HalfToFullKernelPfPK6__halfi,@"STO_CUDA_ENTRY STV_DEFAULT"
_Z16HalfToFullKernelPfPK6__halfi:
        /* <DEDUP_REMOVED lines=12> */
[----:B-1----:R-:W3:Y:S01]  /*00c0*/  LDG.E.U16 R2, desc[UR4][R2.64] ;  /* 0x0000000402027981 */ /* 0x002ee2000c1e1500 */
[----:B--2---:R-:W-:-:S04]  /*00d0*/  IMAD.WIDE R4, R7, 0x4, R4 ;  /* 0x0000000407047825 */ /* 0x004fc800078e0204 */
[----:B---3--:R-:W-:-:S05]  /*00e0*/  HADD2.F32 R7, -RZ, R2.H0_H0 ;  /* 0x20000002ff077230 */ /* 0x008fca0000004100 */
[----:B------:R-:W-:Y:S01]  /*00f0*/  STG.E desc[UR4][R4.64], R7 ;  /* 0x0000000704007986 */ /* 0x000fe2000c101904 */
[----:B------:R-:W-:Y:S05]  /*0100*/  EXIT ;  /* 0x000000000000794d */ /* 0x000fea0003800000 */
.L_x_1:
        /* <DEDUP_REMOVED lines=15> */
.L_x_3:


//--------------------- .nv.shared.reserved.0     --------------------------
	.section	.nv.shared.reserved.0,"aw",@nobits
	.weak		__nv_reservedSMEM_offset_0_alias
	.size		__nv_reservedSMEM_offset_0_alias, 0, 64
	.other		__nv_reservedSMEM_offset_0_alias,@"STO_CUDA_RESERVED_SHARED STV_DEFAULT"
__nv_reservedSMEM_offset_0_alias:
	.zero		0
	.zero		64


//--------------------- .nv.constant0._Z16FullToHalfKernelP6__halfPKfi --------------------------
	.section	.nv.constant0._Z16FullToHalfKernelP6__halfPKfi,"a",@progbits
	.sectionflags	@""
	.align	4
.nv.constant0._Z16FullToHalfKernelP6__halfPKfi:
	.zero		916


//--------------------- .nv.constant0._Z16HalfToFullKernelPfPK6__halfi --------------------------
	.section	.nv.constant0._Z16HalfToFullKernelPfPK6__halfi,"a",@progbits
	.sectionflags	@""
	.align	4
.nv.constant0._Z16HalfToFullKernelPfPK6__halfi:
	.zero		916


//--------------------- SYMBOLS --------------------------

	.type		.nv.reservedSmem.offset0,@object
	.size		.nv.reservedSmem.offset0,0x4
